	.headerflags	@"EF_CUDA_TEXMODE_UNIFIED EF_CUDA_64BIT_ADDRESS EF_CUDA_ACCELERATORS EF_CUDA_SM90 EF_CUDA_VIRTUAL_SM(EF_CUDA_SM90)"
	.elftype	@"ET_EXEC"


//--------------------- .nv.info                  --------------------------
	.section	.nv.info,"",@"SHT_CUDA_INFO"
	.align	4


	//----- nvinfo : EIATTR_REGCOUNT
	.align		4
        /*0000*/ 	.byte	0x04, 0x2f
        /*0002*/ 	.short	(.L_3 - .L_2)
	.align		4
.L_2:
        /*0004*/ 	.word	index@(triton_poi_fused__native_batch_norm_legit_no_training_8)
        /*0008*/ 	.word	0x00000011


	//----- nvinfo : EIATTR_MIN_STACK_SIZE
	.align		4
.L_3:
        /*000c*/ 	.byte	0x04, 0x12
        /*000e*/ 	.short	(.L_5 - .L_4)
	.align		4
.L_4:
        /*0010*/ 	.word	index@(triton_poi_fused__native_batch_norm_legit_no_training_8)
        /*0014*/ 	.word	0x00000000


	//----- nvinfo : EIATTR_FRAME_SIZE
	.align		4
.L_5:
        /*0018*/ 	.byte	0x04, 0x11
        /*001a*/ 	.short	(.L_7 - .L_6)
	.align		4
.L_6:
        /*001c*/ 	.word	index@(triton_poi_fused__native_batch_norm_legit_no_training_8)
        /*0020*/ 	.word	0x00000000


	//----- nvinfo : EIATTR_MIN_STACK_SIZE
	.align		4
.L_7:
        /*0024*/ 	.byte	0x04, 0x12
        /*0026*/ 	.short	(.L_9 - .L_8)
	.align		4
.L_8:
        /*0028*/ 	.word	index@(triton_poi_fused__native_batch_norm_legit_no_training_8)
        /*002c*/ 	.word	0x00000000
.L_9:


//--------------------- .nv.info.triton_poi_fused__native_batch_norm_legit_no_training_8 --------------------------
	.section	.nv.info.triton_poi_fused__native_batch_norm_legit_no_training_8,"",@"SHT_CUDA_INFO"
	.sectionflags	@""
	.align	4


	//----- nvinfo : EIATTR_CUDA_API_VERSION
	.align		4
        /*0000*/ 	.byte	0x04, 0x37
        /*0002*/ 	.short	(.L_11 - .L_10)
.L_10:
        /*0004*/ 	.word	0x0000007c


	//----- nvinfo : EIATTR_KPARAM_INFO
	.align		4
.L_11:
        /*0008*/ 	.byte	0x04, 0x17
        /*000a*/ 	.short	(.L_13 - .L_12)
.L_12:
        /*000c*/ 	.word	0x00000000
        /*0010*/ 	.short	0x0006
        /*0012*/ 	.short	0x0030
        /*0014*/ 	.byte	0x00, 0xf0, 0x11, 0x00


	//----- nvinfo : EIATTR_KPARAM_INFO
	.align		4
.L_13:
        /*0018*/ 	.byte	0x04, 0x17
        /*001a*/ 	.short	(.L_15 - .L_14)
.L_14:
        /*001c*/ 	.word	0x00000000
        /*0020*/ 	.short	0x0005
        /*0022*/ 	.short	0x0028
        /*0024*/ 	.byte	0x00, 0xf4, 0x21, 0x00


	//----- nvinfo : EIATTR_KPARAM_INFO
	.align		4
.L_15:
        /*0028*/ 	.byte	0x04, 0x17
        /*002a*/ 	.short	(.L_17 - .L_16)
.L_16:
        /*002c*/ 	.word	0x00000000
        /*0030*/ 	.short	0x0004
        /*0032*/ 	.short	0x0020
        /*0034*/ 	.byte	0x00, 0xf4, 0x21, 0x00


	//----- nvinfo : EIATTR_KPARAM_INFO
	.align		4
.L_17:
        /*0038*/ 	.byte	0x04, 0x17
        /*003a*/ 	.short	(.L_19 - .L_18)
.L_18:
        /*003c*/ 	.word	0x00000000
        /*0040*/ 	.short	0x0003
        /*0042*/ 	.short	0x0018
        /*0044*/ 	.byte	0x00, 0xf4, 0x21, 0x00


	//----- nvinfo : EIATTR_KPARAM_INFO
	.align		4
.L_19:
        /*0048*/ 	.byte	0x04, 0x17
        /*004a*/ 	.short	(.L_21 - .L_20)
.L_20:
        /*004c*/ 	.word	0x00000000
        /*0050*/ 	.short	0x0002
        /*0052*/ 	.short	0x0010
        /*0054*/ 	.byte	0x00, 0xf4, 0x21, 0x00


	//----- nvinfo : EIATTR_KPARAM_INFO
	.align		4
.L_21:
        /*0058*/ 	.byte	0x04, 0x17
        /*005a*/ 	.short	(.L_23 - .L_22)
.L_22:
        /*005c*/ 	.word	0x00000000
        /*0060*/ 	.short	0x0001
        /*0062*/ 	.short	0x0008
        /*0064*/ 	.byte	0x00, 0xf4, 0x21, 0x00


	//----- nvinfo : EIATTR_KPARAM_INFO
	.align		4
.L_23:
        /*0068*/ 	.byte	0x04, 0x17
        /*006a*/ 	.short	(.L_25 - .L_24)
.L_24:
        /*006c*/ 	.word	0x00000000
        /*0070*/ 	.short	0x0000
        /*0072*/ 	.short	0x0000
        /*0074*/ 	.byte	0x00, 0xf4, 0x21, 0x00


	//----- nvinfo : EIATTR_SPARSE_MMA_MASK
	.align		4
.L_25:
        /*0078*/ 	.byte	0x03, 0x50
        /*007a*/ 	.short	0x0000


	//----- nvinfo : EIATTR_MAXREG_COUNT
	.align		4
        /*007c*/ 	.byte	0x03, 0x1b
        /*007e*/ 	.short	0x00ff


	//----- nvinfo : EIATTR_EXIT_INSTR_OFFSETS
	.align		4
        /*0080*/ 	.byte	0x04, 0x1c
        /*0082*/ 	.short	(.L_27 - .L_26)


	//   ....[0]....
.L_26:
        /*0084*/ 	.word	0x00000320


	//----- nvinfo : EIATTR_REQNTID
	.align		4
.L_27:
        /*0088*/ 	.byte	0x04, 0x10
        /*008a*/ 	.short	(.L_29 - .L_28)
.L_28:
        /*008c*/ 	.word	0x00000080
        /*0090*/ 	.word	0x00000001
        /*0094*/ 	.word	0x00000001


	//----- nvinfo : EIATTR_CBANK_PARAM_SIZE
	.align		4
.L_29:
        /*0098*/ 	.byte	0x03, 0x19
        /*009a*/ 	.short	0x0034


	//----- nvinfo : EIATTR_PARAM_CBANK
	.align		4
        /*009c*/ 	.byte	0x04, 0x0a
        /*009e*/ 	.short	(.L_31 - .L_30)
	.align		4
.L_30:
        /*00a0*/ 	.word	index@(.nv.constant0.triton_poi_fused__native_batch_norm_legit_no_training_8)
        /*00a4*/ 	.short	0x0210
        /*00a6*/ 	.short	0x0034


	//----- nvinfo : EIATTR_SW_WAR
	.align		4
.L_31:
        /*00a8*/ 	.byte	0x04, 0x36
        /*00aa*/ 	.short	(.L_33 - .L_32)
.L_32:
        /*00ac*/ 	.word	0x00000008
.L_33:


//--------------------- .nv.callgraph             --------------------------
	.section	.nv.callgraph,"",@"SHT_CUDA_CALLGRAPH"
	.align	4
	.sectionentsize	8
	.align		4
        /*0000*/ 	.word	0x00000000
	.align		4
        /*0004*/ 	.word	0xffffffff
	.align		4
        /*0008*/ 	.word	0x00000000
	.align		4
        /*000c*/ 	.word	0xfffffffe
	.align		4
        /*0010*/ 	.word	0x00000000
	.align		4
        /*0014*/ 	.word	0xfffffffd
	.align		4
        /*0018*/ 	.word	0x00000000
	.align		4
        /*001c*/ 	.word	0xfffffffc


//--------------------- .nv.constant4             --------------------------
	.section	.nv.constant4,"a",@progbits
	.align	8
	.align		8
.nv.constant4:
        /*0000*/ 	.dword	_$_str
	.align		8
        /*0008*/ 	.dword	_$_str_$_2


//--------------------- .text.triton_poi_fused__native_batch_norm_legit_no_training_8 --------------------------
	.section	.text.triton_poi_fused__native_batch_norm_legit_no_training_8,"ax",@progbits
	.align	128
        .global         triton_poi_fused__native_batch_norm_legit_no_training_8
        .type           triton_poi_fused__native_batch_norm_legit_no_training_8,@function
        .size           triton_poi_fused__native_batch_norm_legit_no_training_8,(.L_x_1 - triton_poi_fused__native_batch_norm_legit_no_training_8)
        .other          triton_poi_fused__native_batch_norm_legit_no_training_8,@"STO_CUDA_ENTRY STV_DEFAULT"
triton_poi_fused__native_batch_norm_legit_no_training_8:
.text.triton_poi_fused__native_batch_norm_legit_no_training_8:
[----:B------:R-:W-:Y:S01]  /*0000*/  LDC R1, c[0x0][0x28] ;  /* 0x00000a00ff017b82 */ /* 0x000fe20000000800 */
[----:B------:R-:W1:Y:S07]  /*0010*/  S2R R0, SR_TID.X ;  /* 0x0000000000007919 */ /* 0x000e6e0000002100 */
[----:B------:R-:W2:Y:S01]  /*0020*/  LDC.64 R6, c[0x0][0x220] ;  /* 0x00008800ff067b82 */ /* 0x000ea20000000a00 */
[----:B------:R-:W-:Y:S01]  /*0030*/  ULDC.64 UR4, c[0x0][0x208] ;  /* 0x0000820000047ab9 */ /* 0x000fe20000000a00 */
[----:B------:R-:W3:Y:S06]  /*0040*/  S2R R5, SR_CTAID.X ;  /* 0x0000000000057919 */ /* 0x000eec0000002500 */
[----:B------:R-:W4:Y:S08]  /*0050*/  LDC.64 R8, c[0x0][0x228] ;  /* 0x00008a00ff087b82 */ /* 0x000f300000000a00 */
[----:B------:R-:W5:Y:S01]  /*0060*/  LDC.64 R10, c[0x0][0x230] ;  /* 0x00008c00ff0a7b82 */ /* 0x000f620000000a00 */
[----:B-1----:R-:W-:-:S02]  /*0070*/  SHF.L.U32 R0, R0, 0x1, RZ ;  /* 0x0000000100007819 */ /* 0x002fc400000006ff */
[----:B---3--:R-:W-:Y:S02]  /*0080*/  SHF.R.S32.HI R3, RZ, 0x17, R5 ;  /* 0x00000017ff037819 */ /* 0x008fe40000011405 */
[----:B------:R-:W-:Y:S02]  /*0090*/  LOP3.LUT R0, R0, 0xfe, RZ, 0xc0, !PT ;  /* 0x000000fe00007812 */ /* 0x000fe400078ec0ff */
[----:B------:R-:W-:Y:S02]  /*00a0*/  SGXT R3, R3, 0x1 ;  /* 0x000000010303781a */ /* 0x000fe40000000200 */
[----:B------:R-:W-:-:S04]  /*00b0*/  LEA R0, R5, R0, 0x8 ;  /* 0x0000000005007211 */ /* 0x000fc800078e40ff */
[----:B------:R-:W-:-:S04]  /*00c0*/  LEA.HI R3, R3, R0, RZ, 0x6 ;  /* 0x0000000003037211 */ /* 0x000fc800078f30ff */
[----:B------:R-:W-:-:S05]  /*00d0*/  SHF.R.S32.HI R3, RZ, 0x6, R3 ;  /* 0x00000006ff037819 */ /* 0x000fca0000011403 */
[----:B------:R-:W-:-:S05]  /*00e0*/  IMAD.HI R2, R3, 0x2aaaaaab, RZ ;  /* 0x2aaaaaab03027827 */ /* 0x000fca00078e02ff */
[----:B------:R-:W-:-:S04]  /*00f0*/  SHF.R.U32.HI R5, RZ, 0x1f, R2 ;  /* 0x0000001fff057819 */ /* 0x000fc80000011602 */
[----:B------:R-:W-:Y:S02]  /*0100*/  LEA.HI R2, R2, R5, RZ, 0x1d ;  /* 0x0000000502027211 */ /* 0x000fe400078fe8ff */
[----:B------:R-:W1:Y:S03]  /*0110*/  LDC.64 R4, c[0x0][0x218] ;  /* 0x00008600ff047b82 */ /* 0x000e660000000a00 */
[----:B------:R-:W-:-:S04]  /*0120*/  IMAD R13, R2, -0x30, R3 ;  /* 0xffffffd0020d7824 */ /* 0x000fc800078e0203 */
[C---:B--2---:R-:W-:Y:S01]  /*0130*/  IMAD.WIDE R6, R13.reuse, 0x4, R6 ;  /* 0x000000040d067825 */ /* 0x044fe200078e0206 */
[----:B------:R-:W2:Y:S05]  /*0140*/  LDC.64 R2, c[0x0][0x210] ;  /* 0x00008400ff027b82 */ /* 0x000eaa0000000a00 */
[----:B------:R-:W3:Y:S01]  /*0150*/  LDG.E.EL R6, desc[UR4][R6.64] ;  /* 0x0000000406067981 */ /* 0x000ee2000c2e1900 */
[----:B----4-:R-:W-:-:S04]  /*0160*/  IMAD.WIDE R8, R13, 0x4, R8 ;  /* 0x000000040d087825 */ /* 0x010fc800078e0208 */
[C---:B-----5:R-:W-:Y:S02]  /*0170*/  IMAD.WIDE R10, R13.reuse, 0x4, R10 ;  /* 0x000000040d0a7825 */ /* 0x060fe400078e020a */
[----:B------:R-:W4:Y:S02]  /*0180*/  LDG.E.EL R8, desc[UR4][R8.64] ;  /* 0x0000000408087981 */ /* 0x000f24000c2e1900 */
[----:B-1----:R-:W-:Y:S02]  /*0190*/  IMAD.WIDE R4, R13, 0x4, R4 ;  /* 0x000000040d047825 */ /* 0x002fe400078e0204 */
[----:B------:R-:W4:Y:S04]  /*01a0*/  LDG.E.EL R11, desc[UR4][R10.64] ;  /* 0x000000040a0b7981 */ /* 0x000f28000c2e1900 */
[----:B------:R1:W5:Y:S01]  /*01b0*/  LDG.E.EL R12, desc[UR4][R4.64] ;  /* 0x00000004040c7981 */ /* 0x000362000c2e1900 */
[----:B--2---:R-:W-:-:S06]  /*01c0*/  IMAD.WIDE R2, R0, 0x4, R2 ;  /* 0x0000000400027825 */ /* 0x004fcc00078e0202 */
[----:B------:R-:W5:Y:S01]  /*01d0*/  LDG.E.64 R2, desc[UR4][R2.64] ;  /* 0x0000000402027981 */ /* 0x000f62000c1e1b00 */
[----:B------:R-:W-:Y:S01]  /*01e0*/  HFMA2.MMA R14, -RZ, RZ, 1.625, 0 ;  /* 0x3e800000ff0e7435 */ /* 0x000fe200000001ff */
[----:B-1----:R-:W1:Y:S02]  /*01f0*/  LDC.64 R4, c[0x0][0x238] ;  /* 0x00008e00ff047b82 */ /* 0x002e640000000a00 */
[----:B-1----:R-:W-:-:S04]  /*0200*/  IMAD.WIDE R4, R0, 0x4, R4 ;  /* 0x0000000400047825 */ /* 0x002fc800078e0204 */
[----:B---3--:R-:W-:-:S04]  /*0210*/  FADD R6, R6, 9.9999997473787516356e-06 ;  /* 0x3727c5ac06067421 */ /* 0x008fc80000000000 */
[----:B------:R-:W1:Y:S02]  /*0220*/  MUFU.SQRT R7, R6 ;  /* 0x0000000600077308 */ /* 0x000e640000002000 */
[C---:B-1----:R-:W-:Y:S02]  /*0230*/  FSETP.GT.AND P0, PT, R7.reuse, 8.50705917302346158658e+37, PT ;  /* 0x7e8000000700780b */ /* 0x042fe40003f04000 */
[----:B------:R-:W-:-:S11]  /*0240*/  FSETP.GEU.AND P1, PT, R7, 1.175494350822287508e-38, PT ;  /* 0x008000000700780b */ /* 0x000fd60003f2e000 */
[----:B------:R-:W-:-:S04]  /*0250*/  @P0 FMUL R7, R7, 0.25 ;  /* 0x3e80000007070820 */ /* 0x000fc80000400000 */
[----:B------:R-:W-:-:S06]  /*0260*/  @!P1 FMUL R7, R7, 16777216 ;  /* 0x4b80000007079820 */ /* 0x000fcc0000400000 */
[----:B------:R-:W1:Y:S01]  /*0270*/  MUFU.RCP R7, R7 ;  /* 0x0000000700077308 */ /* 0x000e620000001000 */
[----:B------:R-:W-:Y:S01]  /*0280*/  FSEL R14, R14, 1, P0 ;  /* 0x3f8000000e0e7808 */ /* 0x000fe20000000000 */
[----:B-----5:R-:W-:-:S04]  /*0290*/  FADD R2, R2, -R12 ;  /* 0x8000000c02027221 */ /* 0x020fc80000000000 */
[----:B------:R-:W-:Y:S01]  /*02a0*/  @!P1 FMUL R14, R14, 16777216 ;  /* 0x4b8000000e0e9820 */ /* 0x000fe20000400000 */
[----:B------:R-:W-:-:S03]  /*02b0*/  FADD R3, R3, -R12 ;  /* 0x8000000c03037221 */ /* 0x000fc60000000000 */
[----:B-1----:R-:W-:-:S04]  /*02c0*/  FMUL R14, R7, R14 ;  /* 0x0000000e070e7220 */ /* 0x002fc80000400000 */
[-C--:B------:R-:W-:Y:S01]  /*02d0*/  FMUL R2, R2, R14.reuse ;  /* 0x0000000e02027220 */ /* 0x080fe20000400000 */
[----:B------:R-:W-:-:S03]  /*02e0*/  FMUL R14, R3, R14 ;  /* 0x0000000e030e7220 */ /* 0x000fc60000400000 */
[C-C-:B----4-:R-:W-:Y:S01]  /*02f0*/  FFMA R2, R8.reuse, R2, R11.reuse ;  /* 0x0000000208027223 */ /* 0x150fe2000000000b */
[----:B------:R-:W-:-:S05]  /*0300*/  FFMA R3, R8, R14, R11 ;  /* 0x0000000e08037223 */ /* 0x000fca000000000b */
[----:B------:R-:W-:Y:S01]  /*0310*/  STG.E.64 desc[UR4][R4.64], R2 ;  /* 0x0000000204007986 */ /* 0x000fe2000c101b04 */
[----:B------:R-:W-:Y:S05]  /*0320*/  EXIT ;  /* 0x000000000000794d */ /* 0x000fea0003800000 */
.L_x_0:
[----:B------:R-:W-:-:S00]  /*0330*/  BRA `(.L_x_0) ;  /* 0xfffffffc00fc7947 */ /* 0x000fc0000383ffff */
[----:B------:R-:W-:-:S00]  /*0340*/  NOP ;  /* 0x0000000000007918 */ /* 0x000fc00000000000 */
        /* <DEDUP_REMOVED lines=11> */
.L_x_1:


//--------------------- .nv.global.init           --------------------------
	.section	.nv.global.init,"aw",@progbits
.nv.global.init:
	.type		_$_str,@object
	.size		_$_str,(_$_str_$_2 - _$_str)
_$_str:
        /*0000*/ 	.byte	0x5f, 0x5f, 0x43, 0x55, 0x44, 0x41, 0x5f, 0x46, 0x54, 0x5a, 0x00
	.type		_$_str_$_2,@object
	.size		_$_str_$_2,(.L_1 - _$_str_$_2)
_$_str_$_2:
        /*000b*/ 	.byte	0x5f, 0x5f, 0x43, 0x55, 0x44, 0x41, 0x5f, 0x50, 0x52, 0x45, 0x43, 0x5f, 0x53, 0x51, 0x52, 0x54
        /*001b*/ 	.byte	0x00
.L_1:


//--------------------- .nv.constant0.triton_poi_fused__native_batch_norm_legit_no_training_8 --------------------------
	.section	.nv.constant0.triton_poi_fused__native_batch_norm_legit_no_training_8,"a",@progbits
	.sectionflags	@""
	.align	4
.nv.constant0.triton_poi_fused__native_batch_norm_legit_no_training_8:
	.zero		580
